	.headerflags	@"EF_CUDA_TEXMODE_UNIFIED EF_CUDA_64BIT_ADDRESS EF_CUDA_ACCELERATORS EF_CUDA_SM90 EF_CUDA_VIRTUAL_SM(EF_CUDA_SM90)"
	.elftype	@"ET_EXEC"


//--------------------- .nv.info                  --------------------------
	.section	.nv.info,"",@"SHT_CUDA_INFO"
	.align	4


	//----- nvinfo : EIATTR_REGCOUNT
	.align		4
        /*0000*/ 	.byte	0x04, 0x2f
        /*0002*/ 	.short	(.L_3 - .L_2)
	.align		4
.L_2:
        /*0004*/ 	.word	index@(triton_poi_fused__native_batch_norm_legit_no_training_relu_51)
        /*0008*/ 	.word	0x00000022


	//----- nvinfo : EIATTR_MIN_STACK_SIZE
	.align		4
.L_3:
        /*000c*/ 	.byte	0x04, 0x12
        /*000e*/ 	.short	(.L_5 - .L_4)
	.align		4
.L_4:
        /*0010*/ 	.word	index@(triton_poi_fused__native_batch_norm_legit_no_training_relu_51)
        /*0014*/ 	.word	0x00000000


	//----- nvinfo : EIATTR_FRAME_SIZE
	.align		4
.L_5:
        /*0018*/ 	.byte	0x04, 0x11
        /*001a*/ 	.short	(.L_7 - .L_6)
	.align		4
.L_6:
        /*001c*/ 	.word	index@(triton_poi_fused__native_batch_norm_legit_no_training_relu_51)
        /*0020*/ 	.word	0x00000000


	//----- nvinfo : EIATTR_MIN_STACK_SIZE
	.align		4
.L_7:
        /*0024*/ 	.byte	0x04, 0x12
        /*0026*/ 	.short	(.L_9 - .L_8)
	.align		4
.L_8:
        /*0028*/ 	.word	index@(triton_poi_fused__native_batch_norm_legit_no_training_relu_51)
        /*002c*/ 	.word	0x00000000
.L_9:


//--------------------- .nv.info.triton_poi_fused__native_batch_norm_legit_no_training_relu_51 --------------------------
	.section	.nv.info.triton_poi_fused__native_batch_norm_legit_no_training_relu_51,"",@"SHT_CUDA_INFO"
	.sectionflags	@""
	.align	4


	//----- nvinfo : EIATTR_CUDA_API_VERSION
	.align		4
        /*0000*/ 	.byte	0x04, 0x37
        /*0002*/ 	.short	(.L_11 - .L_10)
.L_10:
        /*0004*/ 	.word	0x0000007c


	//----- nvinfo : EIATTR_KPARAM_INFO
	.align		4
.L_11:
        /*0008*/ 	.byte	0x04, 0x17
        /*000a*/ 	.short	(.L_13 - .L_12)
.L_12:
        /*000c*/ 	.word	0x00000000
        /*0010*/ 	.short	0x0007
        /*0012*/ 	.short	0x0034
        /*0014*/ 	.byte	0x00, 0xf0, 0x11, 0x00


	//----- nvinfo : EIATTR_KPARAM_INFO
	.align		4
.L_13:
        /*0018*/ 	.byte	0x04, 0x17
        /*001a*/ 	.short	(.L_15 - .L_14)
.L_14:
        /*001c*/ 	.word	0x00000000
        /*0020*/ 	.short	0x0006
        /*0022*/ 	.short	0x0030
        /*0024*/ 	.byte	0x00, 0xf0, 0x11, 0x00


	//----- nvinfo : EIATTR_KPARAM_INFO
	.align		4
.L_15:
        /*0028*/ 	.byte	0x04, 0x17
        /*002a*/ 	.short	(.L_17 - .L_16)
.L_16:
        /*002c*/ 	.word	0x00000000
        /*0030*/ 	.short	0x0005
        /*0032*/ 	.short	0x0028
        /*0034*/ 	.byte	0x00, 0xf4, 0x21, 0x00


	//----- nvinfo : EIATTR_KPARAM_INFO
	.align		4
.L_17:
        /*0038*/ 	.byte	0x04, 0x17
        /*003a*/ 	.short	(.L_19 - .L_18)
.L_18:
        /*003c*/ 	.word	0x00000000
        /*0040*/ 	.short	0x0004
        /*0042*/ 	.short	0x0020
        /*0044*/ 	.byte	0x00, 0xf4, 0x21, 0x00


	//----- nvinfo : EIATTR_KPARAM_INFO
	.align		4
.L_19:
        /*0048*/ 	.byte	0x04, 0x17
        /*004a*/ 	.short	(.L_21 - .L_20)
.L_20:
        /*004c*/ 	.word	0x00000000
        /*0050*/ 	.short	0x0003
        /*0052*/ 	.short	0x0018
        /*0054*/ 	.byte	0x00, 0xf4, 0x21, 0x00


	//----- nvinfo : EIATTR_KPARAM_INFO
	.align		4
.L_21:
        /*0058*/ 	.byte	0x04, 0x17
        /*005a*/ 	.short	(.L_23 - .L_22)
.L_22:
        /*005c*/ 	.word	0x00000000
        /*0060*/ 	.short	0x0002
        /*0062*/ 	.short	0x0010
        /*0064*/ 	.byte	0x00, 0xf4, 0x21, 0x00


	//----- nvinfo : EIATTR_KPARAM_INFO
	.align		4
.L_23:
        /*0068*/ 	.byte	0x04, 0x17
        /*006a*/ 	.short	(.L_25 - .L_24)
.L_24:
        /*006c*/ 	.word	0x00000000
        /*0070*/ 	.short	0x0001
        /*0072*/ 	.short	0x0008
        /*0074*/ 	.byte	0x00, 0xf4, 0x21, 0x00


	//----- nvinfo : EIATTR_KPARAM_INFO
	.align		4
.L_25:
        /*0078*/ 	.byte	0x04, 0x17
        /*007a*/ 	.short	(.L_27 - .L_26)
.L_26:
        /*007c*/ 	.word	0x00000000
        /*0080*/ 	.short	0x0000
        /*0082*/ 	.short	0x0000
        /*0084*/ 	.byte	0x00, 0xf4, 0x21, 0x00


	//----- nvinfo : EIATTR_SPARSE_MMA_MASK
	.align		4
.L_27:
        /*0088*/ 	.byte	0x03, 0x50
        /*008a*/ 	.short	0x0000


	//----- nvinfo : EIATTR_MAXREG_COUNT
	.align		4
        /*008c*/ 	.byte	0x03, 0x1b
        /*008e*/ 	.short	0x00ff


	//----- nvinfo : EIATTR_EXIT_INSTR_OFFSETS
	.align		4
        /*0090*/ 	.byte	0x04, 0x1c
        /*0092*/ 	.short	(.L_29 - .L_28)


	//   ....[0]....
.L_28:
        /*0094*/ 	.word	0x00001110


	//   ....[1]....
        /*0098*/ 	.word	0x000011a0


	//----- nvinfo : EIATTR_REQNTID
	.align		4
.L_29:
        /*009c*/ 	.byte	0x04, 0x10
        /*009e*/ 	.short	(.L_31 - .L_30)
.L_30:
        /*00a0*/ 	.word	0x00000100
        /*00a4*/ 	.word	0x00000001
        /*00a8*/ 	.word	0x00000001


	//----- nvinfo : EIATTR_CBANK_PARAM_SIZE
	.align		4
.L_31:
        /*00ac*/ 	.byte	0x03, 0x19
        /*00ae*/ 	.short	0x0038


	//----- nvinfo : EIATTR_PARAM_CBANK
	.align		4
        /*00b0*/ 	.byte	0x04, 0x0a
        /*00b2*/ 	.short	(.L_33 - .L_32)
	.align		4
.L_32:
        /*00b4*/ 	.word	index@(.nv.constant0.triton_poi_fused__native_batch_norm_legit_no_training_relu_51)
        /*00b8*/ 	.short	0x0210
        /*00ba*/ 	.short	0x0038


	//----- nvinfo : EIATTR_SW_WAR
	.align		4
.L_33:
        /*00bc*/ 	.byte	0x04, 0x36
        /*00be*/ 	.short	(.L_35 - .L_34)
.L_34:
        /*00c0*/ 	.word	0x00000008
.L_35:


//--------------------- .nv.callgraph             --------------------------
	.section	.nv.callgraph,"",@"SHT_CUDA_CALLGRAPH"
	.align	4
	.sectionentsize	8
	.align		4
        /*0000*/ 	.word	0x00000000
	.align		4
        /*0004*/ 	.word	0xffffffff
	.align		4
        /*0008*/ 	.word	0x00000000
	.align		4
        /*000c*/ 	.word	0xfffffffe
	.align		4
        /*0010*/ 	.word	0x00000000
	.align		4
        /*0014*/ 	.word	0xfffffffd
	.align		4
        /*0018*/ 	.word	0x00000000
	.align		4
        /*001c*/ 	.word	0xfffffffc


//--------------------- .nv.constant4             --------------------------
	.section	.nv.constant4,"a",@progbits
	.align	8
	.align		8
.nv.constant4:
        /*0000*/ 	.dword	_$_str
	.align		8
        /*0008*/ 	.dword	_$_str_$_2


//--------------------- .text.triton_poi_fused__native_batch_norm_legit_no_training_relu_51 --------------------------
	.section	.text.triton_poi_fused__native_batch_norm_legit_no_training_relu_51,"ax",@progbits
	.sectionflags	@"SHF_BARRIERS=1"
	.align	128
        .global         triton_poi_fused__native_batch_norm_legit_no_training_relu_51
        .type           triton_poi_fused__native_batch_norm_legit_no_training_relu_51,@function
        .size           triton_poi_fused__native_batch_norm_legit_no_training_relu_51,(.L_x_1 - triton_poi_fused__native_batch_norm_legit_no_training_relu_51)
        .other          triton_poi_fused__native_batch_norm_legit_no_training_relu_51,@"STO_CUDA_ENTRY STV_DEFAULT"
triton_poi_fused__native_batch_norm_legit_no_training_relu_51:
.text.triton_poi_fused__native_batch_norm_legit_no_training_relu_51:
[----:B------:R-:W0:Y:S01]  /*0000*/  LDC R1, c[0x0][0x28] ;  /* 0x00000a00ff017b82 */ /* 0x000e220000000800 */
[----:B------:R-:W1:Y:S07]  /*0010*/  S2R R2, SR_TID.X ;  /* 0x0000000000027919 */ /* 0x000e6e0000002100 */
[----:B------:R-:W2:Y:S01]  /*0020*/  S2UR UR4, SR_CTAID.Y ;  /* 0x00000000000479c3 */ /* 0x000ea20000002600 */
[----:B------:R-:W-:Y:S02]  /*0030*/  CS2R R8, SRZ ;  /* 0x0000000000087805 */ /* 0x000fe4000001ff00 */
[----:B------:R-:W-:-:S05]  /*0040*/  CS2R R10, SRZ ;  /* 0x00000000000a7805 */ /* 0x000fca000001ff00 */
[----:B------:R-:W3:Y:S08]  /*0050*/  S2UR UR10, SR_CTAID.X ;  /* 0x00000000000a79c3 */ /* 0x000ef00000002500 */
[----:B------:R-:W4:Y:S01]  /*0060*/  LDC.64 R30, c[0x0][0x210] ;  /* 0x00008400ff1e7b82 */ /* 0x000f220000000a00 */
[----:B--2---:R-:W-:-:S07]  /*0070*/  USHF.L.U32 UR4, UR4, 0xa, URZ ;  /* 0x0000000a04047899 */ /* 0x004fce000800063f */
[----:B------:R-:W2:Y:S01]  /*0080*/  LDC.64 R24, c[0x0][0x218] ;  /* 0x00008600ff187b82 */ /* 0x000ea20000000a00 */
[----:B-1----:R-:W-:Y:S01]  /*0090*/  SHF.L.U32 R0, R2, 0x2, RZ ;  /* 0x0000000202007819 */ /* 0x002fe200000006ff */
[----:B---3--:R-:W-:Y:S02]  /*00a0*/  USHF.L.U32 UR7, UR10, 0x2, URZ ;  /* 0x000000020a077899 */ /* 0x008fe4000800063f */
[----:B------:R-:W-:Y:S02]  /*00b0*/  MOV R21, UR10 ;  /* 0x0000000a00157c02 */ /* 0x000fe40008000f00 */
[----:B------:R-:W-:Y:S02]  /*00c0*/  CS2R R14, SRZ ;  /* 0x00000000000e7805 */ /* 0x000fe4000001ff00 */
[----:B------:R-:W-:Y:S01]  /*00d0*/  LOP3.LUT R0, R0, 0x3fc, RZ, 0xc0, !PT ;  /* 0x000003fc00007812 */ /* 0x000fe200078ec0ff */
[----:B------:R-:W-:Y:S01]  /*00e0*/  UIADD3 UR5, UR7, 0x1, URZ ;  /* 0x0000000107057890 */ /* 0x000fe2000fffe03f */
[----:B------:R-:W-:Y:S01]  /*00f0*/  CS2R R16, SRZ ;  /* 0x0000000000107805 */ /* 0x000fe2000001ff00 */
[----:B------:R-:W-:Y:S01]  /*0100*/  IMAD.U32 R6, RZ, RZ, UR7 ;  /* 0x00000007ff067e24 */ /* 0x000fe2000f8e00ff */
[----:B------:R-:W-:Y:S01]  /*0110*/  LOP3.LUT R3, R0, UR4, RZ, 0xfc, !PT ;  /* 0x0000000400037c12 */ /* 0x000fe2000f8efcff */
[----:B------:R-:W-:Y:S01]  /*0120*/  UIADD3 UR8, UR7, 0x3, URZ ;  /* 0x0000000307087890 */ /* 0x000fe2000fffe03f */
[----:B------:R-:W-:Y:S01]  /*0130*/  CS2R R18, SRZ ;  /* 0x0000000000127805 */ /* 0x000fe2000001ff00 */
[----:B------:R-:W-:Y:S01]  /*0140*/  UIADD3 UR6, UR7, 0x2, URZ ;  /* 0x0000000207067890 */ /* 0x000fe2000fffe03f */
[C---:B------:R-:W-:Y:S01]  /*0150*/  ISETP.GE.AND P0, PT, R3.reuse, 0x300, PT ;  /* 0x000003000300780c */ /* 0x040fe20003f06270 */
[----:B------:R-:W-:Y:S01]  /*0160*/  IMAD.HI R4, R3, 0x2aaaaaab, RZ ;  /* 0x2aaaaaab03047827 */ /* 0x000fe200078e02ff */
[----:B------:R-:W1:Y:S02]  /*0170*/  LDC.64 R26, c[0x0][0x220] ;  /* 0x00008800ff1a7b82 */ /* 0x000e640000000a00 */
[----:B------:R-:W-:Y:S01]  /*0180*/  ISETP.LT.AND P1, PT, R6, 0x4, !P0 ;  /* 0x000000040600780c */ /* 0x000fe20004721270 */
[----:B------:R-:W-:Y:S01]  /*0190*/  IMAD.U32 R7, RZ, RZ, UR8 ;  /* 0x00000008ff077e24 */ /* 0x000fe2000f8e00ff */
[----:B------:R-:W-:Y:S01]  /*01a0*/  SHF.R.U32.HI R5, RZ, 0x1f, R4 ;  /* 0x0000001fff057819 */ /* 0x000fe20000011604 */
[----:B------:R-:W-:Y:S01]  /*01b0*/  ULDC.64 UR8, c[0x0][0x208] ;  /* 0x0000820000087ab9 */ /* 0x000fe20000000a00 */
[----:B------:R-:W-:-:S02]  /*01c0*/  MOV R6, UR6 ;  /* 0x0000000600067c02 */ /* 0x000fc40008000f00 */
[----:B------:R-:W-:Y:S01]  /*01d0*/  LEA.HI.SX32 R4, R4, R5, 0x1b ;  /* 0x0000000504047211 */ /* 0x000fe200078fdaff */
[----:B------:R-:W-:Y:S01]  /*01e0*/  IMAD.U32 R5, RZ, RZ, UR5 ;  /* 0x00000005ff057e24 */ /* 0x000fe2000f8e00ff */
[----:B------:R-:W-:Y:S02]  /*01f0*/  ISETP.LT.AND P3, PT, R6, 0x4, !P0 ;  /* 0x000000040600780c */ /* 0x000fe40004761270 */
[----:B------:R-:W-:Y:S01]  /*0200*/  ISETP.LT.AND P4, PT, R7, 0x4, !P0 ;  /* 0x000000040700780c */ /* 0x000fe20004781270 */
[C---:B------:R-:W-:Y:S01]  /*0210*/  IMAD R3, R4.reuse, -0xc0, R3 ;  /* 0xffffff4004037824 */ /* 0x040fe200078e0203 */
[----:B------:R-:W-:Y:S02]  /*0220*/  ISETP.LT.AND P2, PT, R5, 0x4, !P0 ;  /* 0x000000040500780c */ /* 0x000fe40004741270 */
[----:B------:R-:W-:Y:S01]  /*0230*/  CS2R R6, SRZ ;  /* 0x0000000000067805 */ /* 0x000fe2000001ff00 */
[----:B------:R-:W-:-:S04]  /*0240*/  IMAD R4, R4, 0x300, R3 ;  /* 0x0000030004047824 */ /* 0x000fc800078e0203 */
[----:B------:R-:W-:Y:S01]  /*0250*/  IMAD R21, R21, 0x300, R4 ;  /* 0x0000030015157824 */ /* 0x000fe200078e0204 */
[----:B------:R-:W-:-:S03]  /*0260*/  CS2R R4, SRZ ;  /* 0x0000000000047805 */ /* 0x000fc6000001ff00 */
[C---:B------:R-:W-:Y:S01]  /*0270*/  VIADD R29, R21.reuse, 0x180 ;  /* 0x00000180151d7836 */ /* 0x040fe20000000000 */
[----:B------:R-:W-:Y:S02]  /*0280*/  IADD3 R23, R21, 0xc0, RZ ;  /* 0x000000c015177810 */ /* 0x000fe40007ffe0ff */
[----:B------:R-:W-:Y:S01]  /*0290*/  IADD3 R13, R21, 0x240, RZ ;  /* 0x00000240150d7810 */ /* 0x000fe20007ffe0ff */
[----:B----4-:R-:W-:-:S04]  /*02a0*/  IMAD.WIDE R20, R21, 0x4, R30 ;  /* 0x0000000415147825 */ /* 0x010fc800078e021e */
[--C-:B------:R-:W-:Y:S01]  /*02b0*/  IMAD.WIDE R22, R23, 0x4, R30.reuse ;  /* 0x0000000417167825 */ /* 0x100fe200078e021e */
[----:B------:R3:W4:Y:S03]  /*02c0*/  @P1 LDG.E.EL.128 R4, desc[UR8][R20.64] ;  /* 0x0000000814041981 */ /* 0x000726000c2e1d00 */
[--C-:B------:R-:W-:Y:S01]  /*02d0*/  IMAD.WIDE R28, R29, 0x4, R30.reuse ;  /* 0x000000041d1c7825 */ /* 0x100fe200078e021e */
[----:B------:R5:W4:Y:S03]  /*02e0*/  @P2 LDG.E.EL.128 R8, desc[UR8][R22.64] ;  /* 0x0000000816082981 */ /* 0x000b26000c2e1d00 */
[----:B------:R-:W-:Y:S01]  /*02f0*/  IMAD.WIDE R30, R13, 0x4, R30 ;  /* 0x000000040d1e7825 */ /* 0x000fe200078e021e */
[----:B------:R-:W-:Y:S02]  /*0300*/  CS2R R12, SRZ ;  /* 0x00000000000c7805 */ /* 0x000fe4000001ff00 */
[----:B---3--:R-:W-:Y:S01]  /*0310*/  CS2R R20, SRZ ;  /* 0x0000000000147805 */ /* 0x008fe2000001ff00 */
[----:B--2---:R-:W-:Y:S01]  /*0320*/  IMAD.WIDE R24, R3, 0x4, R24 ;  /* 0x0000000403187825 */ /* 0x004fe200078e0218 */
[----:B------:R2:W3:Y:S01]  /*0330*/  @P4 LDG.E.EL.128 R16, desc[UR8][R30.64] ;  /* 0x000000081e104981 */ /* 0x0004e2000c2e1d00 */
[----:B-----5:R-:W-:-:S03]  /*0340*/  CS2R R22, SRZ ;  /* 0x0000000000167805 */ /* 0x020fc6000001ff00 */
[----:B------:R-:W5:Y:S04]  /*0350*/  @P3 LDG.E.EL.128 R12, desc[UR8][R28.64] ;  /* 0x000000081c0c3981 */ /* 0x000f68000c2e1d00 */
[----:B------:R1:W4:Y:S01]  /*0360*/  @!P0 LDG.E.EL.128 R20, desc[UR8][R24.64] ;  /* 0x0000000818148981 */ /* 0x000322000c2e1d00 */
[----:B--2---:R-:W2:Y:S01]  /*0370*/  LDC.64 R30, c[0x0][0x230] ;  /* 0x00008c00ff1e7b82 */ /* 0x004ea20000000a00 */
[----:B01----:R-:W-:Y:S01]  /*0380*/  CS2R R24, SRZ ;  /* 0x0000000000187805 */ /* 0x003fe2000001ff00 */
[C---:B----4-:R-:W-:Y:S01]  /*0390*/  FADD R4, -R20.reuse, R4 ;  /* 0x0000000414047221 */ /* 0x050fe20000000100 */
[C---:B------:R-:W-:Y:S01]  /*03a0*/  FADD R8, -R20.reuse, R8 ;  /* 0x0000000814087221 */ /* 0x040fe20000000100 */
[C---:B-----5:R-:W-:Y:S01]  /*03b0*/  FADD R28, -R20.reuse, R12 ;  /* 0x0000000c141c7221 */ /* 0x060fe20000000100 */
[----:B---3--:R-:W-:Y:S01]  /*03c0*/  FADD R16, -R20, R16 ;  /* 0x0000001014107221 */ /* 0x008fe20000000100 */
[C---:B------:R-:W-:Y:S01]  /*03d0*/  FADD R5, -R21.reuse, R5 ;  /* 0x0000000515057221 */ /* 0x040fe20000000100 */
[C---:B------:R-:W-:Y:S01]  /*03e0*/  FADD R9, -R21.reuse, R9 ;  /* 0x0000000915097221 */ /* 0x040fe20000000100 */
[C---:B------:R-:W-:Y:S01]  /*03f0*/  FADD R13, -R21.reuse, R13 ;  /* 0x0000000d150d7221 */ /* 0x040fe20000000100 */
[----:B------:R-:W-:Y:S01]  /*0400*/  FADD R17, -R21, R17 ;  /* 0x0000001115117221 */ /* 0x000fe20000000100 */
[----:B------:R-:W-:Y:S01]  /*0410*/  IMAD.WIDE R20, R3, 0x4, R26 ;  /* 0x0000000403147825 */ /* 0x000fe200078e021a */
[----:B------:R-:W-:-:S06]  /*0420*/  CS2R R26, SRZ ;  /* 0x00000000001a7805 */ /* 0x000fcc000001ff00 */
[----:B------:R0:W3:Y:S01]  /*0430*/  @!P0 LDG.E.EL.128 R24, desc[UR8][R20.64] ;  /* 0x0000000814188981 */ /* 0x0000e2000c2e1d00 */
[C---:B------:R-:W-:Y:S01]  /*0440*/  FADD R6, -R22.reuse, R6 ;  /* 0x0000000616067221 */ /* 0x040fe20000000100 */
[C---:B------:R-:W-:Y:S01]  /*0450*/  FADD R10, -R22.reuse, R10 ;  /* 0x0000000a160a7221 */ /* 0x040fe20000000100 */
[C---:B------:R-:W-:Y:S01]  /*0460*/  FADD R14, -R22.reuse, R14 ;  /* 0x0000000e160e7221 */ /* 0x040fe20000000100 */
[----:B------:R-:W-:Y:S01]  /*0470*/  FADD R18, -R22, R18 ;  /* 0x0000001216127221 */ /* 0x000fe20000000100 */
[----:B0-----:R-:W-:Y:S02]  /*0480*/  IMAD.MOV.U32 R21, RZ, RZ, 0x3e800000 ;  /* 0x3e800000ff157424 */ /* 0x001fe400078e00ff */
[C---:B------:R-:W-:Y:S01]  /*0490*/  FADD R7, -R23.reuse, R7 ;  /* 0x0000000717077221 */ /* 0x040fe20000000100 */
[C---:B------:R-:W-:Y:S01]  /*04a0*/  FADD R11, -R23.reuse, R11 ;  /* 0x0000000b170b7221 */ /* 0x040fe20000000100 */
[C---:B------:R-:W-:Y:S01]  /*04b0*/  FADD R20, -R23.reuse, R15 ;  /* 0x0000000f17147221 */ /* 0x040fe20000000100 */
[----:B------:R-:W-:Y:S01]  /*04c0*/  FADD R23, -R23, R19 ;  /* 0x0000001317177221 */ /* 0x000fe20000000100 */
[----:B--2---:R-:W-:-:S04]  /*04d0*/  IMAD.WIDE R30, R3, 0x4, R30 ;  /* 0x00000004031e7825 */ /* 0x004fc800078e021e */
[----:B---3--:R-:W-:Y:S01]  /*04e0*/  FADD R29, R24, 0.0010000000474974513054 ;  /* 0x3a83126f181d7421 */ /* 0x008fe20000000000 */
[----:B------:R-:W-:-:S05]  /*04f0*/  FADD R25, R25, 0.0010000000474974513054 ;  /* 0x3a83126f19197421 */ /* 0x000fca0000000000 */
[----:B------:R-:W0:Y:S01]  /*0500*/  MUFU.SQRT R29, R29 ;  /* 0x0000001d001d7308 */ /* 0x000e220000002000 */
[----:B------:R-:W-:-:S07]  /*0510*/  FADD R27, R27, 0.0010000000474974513054 ;  /* 0x3a83126f1b1b7421 */ /* 0x000fce0000000000 */
[----:B------:R-:W1:Y:S08]  /*0520*/  MUFU.SQRT R22, R25 ;  /* 0x0000001900167308 */ /* 0x000e700000002000 */
[----:B------:R-:W2:Y:S01]  /*0530*/  MUFU.SQRT R24, R27 ;  /* 0x0000001b00187308 */ /* 0x000ea20000002000 */
[C---:B0-----:R-:W-:Y:S01]  /*0540*/  FSETP.GT.AND P6, PT, R29.reuse, 8.50705917302346158658e+37, PT ;  /* 0x7e8000001d00780b */ /* 0x041fe20003fc4000 */
[----:B------:R-:W-:Y:S01]  /*0550*/  FADD R12, R26, 0.0010000000474974513054 ;  /* 0x3a83126f1a0c7421 */ /* 0x000fe20000000000 */
[----:B------:R-:W-:-:S02]  /*0560*/  FSETP.GEU.AND P1, PT, R29, 1.175494350822287508e-38, PT ;  /* 0x008000001d00780b */ /* 0x000fc40003f2e000 */
[----:B-1----:R-:W-:-:S03]  /*0570*/  FSETP.GT.AND P2, PT, R22, 8.50705917302346158658e+37, PT ;  /* 0x7e8000001600780b */ /* 0x002fc60003f44000 */
[----:B------:R-:W0:Y:S01]  /*0580*/  MUFU.SQRT R12, R12 ;  /* 0x0000000c000c7308 */ /* 0x000e220000002000 */
[----:B------:R-:W-:Y:S02]  /*0590*/  FSETP.GEU.AND P3, PT, R22, 1.175494350822287508e-38, PT ;  /* 0x008000001600780b */ /* 0x000fe40003f6e000 */
[----:B--2---:R-:W-:-:S03]  /*05a0*/  FSETP.GT.AND P4, PT, R24, 8.50705917302346158658e+37, PT ;  /* 0x7e8000001800780b */ /* 0x004fc60003f84000 */
[----:B------:R-:W-:Y:S01]  /*05b0*/  @P6 FMUL R29, R29, 0.25 ;  /* 0x3e8000001d1d6820 */ /* 0x000fe20000400000 */
[----:B------:R-:W-:-:S03]  /*05c0*/  FSETP.GEU.AND P5, PT, R24, 1.175494350822287508e-38, PT ;  /* 0x008000001800780b */ /* 0x000fc60003fae000 */
[----:B------:R-:W-:Y:S01]  /*05d0*/  @!P1 FMUL R29, R29, 16777216 ;  /* 0x4b8000001d1d9820 */ /* 0x000fe20000400000 */
[----:B------:R-:W-:Y:S01]  /*05e0*/  @P2 FMUL R22, R22, 0.25 ;  /* 0x3e80000016162820 */ /* 0x000fe20000400000 */
[----:B------:R-:W-:Y:S02]  /*05f0*/  FSEL R25, R21, 1, P6 ;  /* 0x3f80000015197808 */ /* 0x000fe40003000000 */
[----:B------:R-:W1:Y:S01]  /*0600*/  MUFU.RCP R26, R29 ;  /* 0x0000001d001a7308 */ /* 0x000e620000001000 */
[----:B0-----:R-:W-:Y:S01]  /*0610*/  FSETP.GT.AND P6, PT, R12, 8.50705917302346158658e+37, PT ;  /* 0x7e8000000c00780b */ /* 0x001fe20003fc4000 */
[----:B------:R-:W-:Y:S01]  /*0620*/  @P4 FMUL R24, R24, 0.25 ;  /* 0x3e80000018184820 */ /* 0x000fe20000400000 */
[----:B------:R-:W-:Y:S01]  /*0630*/  @!P3 FMUL R22, R22, 16777216 ;  /* 0x4b8000001616b820 */ /* 0x000fe20000400000 */
[----:B------:R-:W-:Y:S02]  /*0640*/  @!P1 FMUL R25, R25, 16777216 ;  /* 0x4b80000019199820 */ /* 0x000fe40000400000 */
[----:B------:R-:W-:Y:S01]  /*0650*/  @!P5 FMUL R24, R24, 16777216 ;  /* 0x4b8000001818d820 */ /* 0x000fe20000400000 */
[----:B------:R-:W-:-:S02]  /*0660*/  FSETP.GEU.AND P1, PT, R12, 1.175494350822287508e-38, PT ;  /* 0x008000000c00780b */ /* 0x000fc40003f2e000 */
[----:B------:R-:W0:Y:S01]  /*0670*/  MUFU.RCP R22, R22 ;  /* 0x0000001600167308 */ /* 0x000e220000001000 */
[----:B------:R-:W-:-:S04]  /*0680*/  FSEL R27, R21, 1, P4 ;  /* 0x3f800000151b7808 */ /* 0x000fc80002000000 */
[----:B------:R-:W-:Y:S01]  /*0690*/  @P6 FMUL R12, R12, 0.25 ;  /* 0x3e8000000c0c6820 */ /* 0x000fe20000400000 */
[----:B-1----:R-:W-:Y:S02]  /*06a0*/  FMUL R19, R26, R25 ;  /* 0x000000191a137220 */ /* 0x002fe40000400000 */
[----:B------:R-:W1:Y:S01]  /*06b0*/  MUFU.RCP R24, R24 ;  /* 0x0000001800187308 */ /* 0x000e620000001000 */
[----:B------:R-:W-:Y:S01]  /*06c0*/  FSEL R25, R21, 1, P2 ;  /* 0x3f80000015197808 */ /* 0x000fe20001000000 */
[----:B------:R-:W-:Y:S01]  /*06d0*/  @!P5 FMUL R27, R27, 16777216 ;  /* 0x4b8000001b1bd820 */ /* 0x000fe20000400000 */
[----:B------:R-:W-:-:S03]  /*06e0*/  @!P1 FMUL R12, R12, 16777216 ;  /* 0x4b8000000c0c9820 */ /* 0x000fc60000400000 */
[----:B------:R-:W-:Y:S02]  /*06f0*/  @!P3 FMUL R25, R25, 16777216 ;  /* 0x4b8000001919b820 */ /* 0x000fe40000400000 */
[----:B------:R0:W2:Y:S02]  /*0700*/  MUFU.RCP R15, R12 ;  /* 0x0000000c000f7308 */ /* 0x0000a40000001000 */
[----:B0-----:R-:W-:Y:S01]  /*0710*/  FMUL R12, R22, R25 ;  /* 0x00000019160c7220 */ /* 0x001fe20000400000 */
[----:B-1----:R-:W-:Y:S02]  /*0720*/  FMUL R22, R24, R27 ;  /* 0x0000001b18167220 */ /* 0x002fe40000400000 */
[----:B------:R-:W0:Y:S01]  /*0730*/  LDC.64 R26, c[0x0][0x228] ;  /* 0x00008a00ff1a7b82 */ /* 0x000e220000000a00 */
[----:B------:R-:W-:-:S05]  /*0740*/  FSEL R24, R21, 1, P6 ;  /* 0x3f80000015187808 */ /* 0x000fca0003000000 */
[----:B------:R-:W-:Y:S01]  /*0750*/  @!P1 FMUL R24, R24, 16777216 ;  /* 0x4b80000018189820 */ /* 0x000fe20000400000 */
[----:B------:R-:W-:-:S03]  /*0760*/  FMUL R21, R22, R23 ;  /* 0x0000001716157220 */ /* 0x000fc60000400000 */
[----:B--2---:R-:W-:Y:S01]  /*0770*/  FMUL R15, R15, R24 ;  /* 0x000000180f0f7220 */ /* 0x004fe20000400000 */
[C---:B------:R-:W-:Y:S01]  /*0780*/  FMUL R20, R22.reuse, R20 ;  /* 0x0000001416147220 */ /* 0x040fe20000400000 */
[C---:B------:R-:W-:Y:S01]  /*0790*/  FMUL R11, R22.reuse, R11 ;  /* 0x0000000b160b7220 */ /* 0x040fe20000400000 */
[----:B------:R-:W-:Y:S01]  /*07a0*/  FMUL R7, R22, R7 ;  /* 0x0000000716077220 */ /* 0x000fe20000400000 */
[C---:B------:R-:W-:Y:S01]  /*07b0*/  FMUL R22, R15.reuse, R18 ;  /* 0x000000120f167220 */ /* 0x040fe20000400000 */
[C---:B------:R-:W-:Y:S01]  /*07c0*/  FMUL R23, R15.reuse, R14 ;  /* 0x0000000e0f177220 */ /* 0x040fe20000400000 */
[C---:B------:R-:W-:Y:S01]  /*07d0*/  FMUL R10, R15.reuse, R10 ;  /* 0x0000000a0f0a7220 */ /* 0x040fe20000400000 */
[----:B------:R-:W-:Y:S01]  /*07e0*/  FMUL R6, R15, R6 ;  /* 0x000000060f067220 */ /* 0x000fe20000400000 */
[C---:B------:R-:W-:Y:S01]  /*07f0*/  FMUL R24, R12.reuse, R17 ;  /* 0x000000110c187220 */ /* 0x040fe20000400000 */
[C---:B------:R-:W-:Y:S01]  /*0800*/  FMUL R25, R12.reuse, R13 ;  /* 0x0000000d0c197220 */ /* 0x040fe20000400000 */
[C---:B------:R-:W-:Y:S01]  /*0810*/  FMUL R9, R12.reuse, R9 ;  /* 0x000000090c097220 */ /* 0x040fe20000400000 */
[----:B------:R-:W-:Y:S01]  /*0820*/  FMUL R5, R12, R5 ;  /* 0x000000050c057220 */ /* 0x000fe20000400000 */
[----:B------:R-:W-:-:S02]  /*0830*/  CS2R R12, SRZ ;  /* 0x00000000000c7805 */ /* 0x000fc4000001ff00 */
[----:B------:R-:W-:Y:S01]  /*0840*/  CS2R R14, SRZ ;  /* 0x00000000000e7805 */ /* 0x000fe2000001ff00 */
[----:B0-----:R-:W-:-:S04]  /*0850*/  IMAD.WIDE R26, R3, 0x4, R26 ;  /* 0x00000004031a7825 */ /* 0x001fc800078e021a */
[C---:B------:R-:W-:Y:S01]  /*0860*/  FMUL R28, R19.reuse, R28 ;  /* 0x0000001c131c7220 */ /* 0x040fe20000400000 */
[C---:B------:R-:W-:Y:S01]  /*0870*/  FMUL R8, R19.reuse, R8 ;  /* 0x0000000813087220 */ /* 0x040fe20000400000 */
[C---:B------:R-:W-:Y:S01]  /*0880*/  FMUL R4, R19.reuse, R4 ;  /* 0x0000000413047220 */ /* 0x040fe20000400000 */
[----:B------:R0:W2:Y:S02]  /*0890*/  @!P0 LDG.E.EL.128 R12, desc[UR8][R26.64] ;  /* 0x000000081a0c8981 */ /* 0x0000a4000c2e1d00 */
[----:B0-----:R-:W-:Y:S01]  /*08a0*/  FMUL R26, R19, R16 ;  /* 0x00000010131a7220 */ /* 0x001fe20000400000 */
[----:B------:R-:W-:Y:S02]  /*08b0*/  CS2R R16, SRZ ;  /* 0x0000000000107805 */ /* 0x000fe4000001ff00 */
[----:B------:R-:W-:-:S06]  /*08c0*/  CS2R R18, SRZ ;  /* 0x0000000000127805 */ /* 0x000fcc000001ff00 */
[----:B------:R-:W2:Y:S01]  /*08d0*/  @!P0 LDG.E.EL.128 R16, desc[UR8][R30.64] ;  /* 0x000000081e108981 */ /* 0x000ea2000c2e1d00 */
[----:B------:R-:W0:Y:S01]  /*08e0*/  S2UR UR6, SR_CgaCtaId ;  /* 0x00000000000679c3 */ /* 0x000e220000008800 */
[----:B------:R-:W-:Y:S01]  /*08f0*/  UMOV UR5, 0x400 ;  /* 0x0000040000057882 */ /* 0x000fe20000000000 */
[----:B------:R-:W-:-:S04]  /*0900*/  SHF.L.U32 R3, R2, 0x4, RZ ;  /* 0x0000000402037819 */ /* 0x000fc800000006ff */
[----:B------:R-:W-:Y:S01]  /*0910*/  LOP3.LUT R3, R3, 0xff0, RZ, 0xc0, !PT ;  /* 0x00000ff003037812 */ /* 0x000fe200078ec0ff */
[----:B0-----:R-:W-:Y:S02]  /*0920*/  UPRMT UR5, UR6, 0x654, UR5 ;  /* 0x0000065406057896 */ /* 0x001fe40008000005 */
[----:B------:R-:W-:Y:S01]  /*0930*/  UISETP.GE.AND UP0, UPT, UR7, 0x4, UPT ;  /* 0x000000040700788c */ /* 0x000fe2000bf06270 */
[----:B--2---:R-:W-:Y:S01]  /*0940*/  FFMA R4, R4, R12, R16 ;  /* 0x0000000c04047223 */ /* 0x004fe20000000010 */
[----:B------:R-:W-:-:S04]  /*0950*/  FFMA R10, R10, R14, R18 ;  /* 0x0000000e0a0a7223 */ /* 0x000fc80000000012 */
[----:B------:R-:W-:Y:S01]  /*0960*/  FSETP.GEU.AND P0, PT, R4, RZ, PT ;  /* 0x000000ff0400720b */ /* 0x000fe20003f0e000 */
[----:B------:R-:W-:Y:S01]  /*0970*/  FFMA R6, R6, R14, R18 ;  /* 0x0000000e06067223 */ /* 0x000fe20000000012 */
[-CC-:B------:R-:W-:Y:S01]  /*0980*/  FFMA R8, R8, R12.reuse, R16.reuse ;  /* 0x0000000c08087223 */ /* 0x180fe20000000010 */
[-CC-:B------:R-:W-:Y:S01]  /*0990*/  FFMA R28, R28, R12.reuse, R16.reuse ;  /* 0x0000000c1c1c7223 */ /* 0x180fe20000000010 */
[----:B------:R-:W-:Y:S02]  /*09a0*/  FSEL R4, R4, RZ, P0 ;  /* 0x000000ff04047208 */ /* 0x000fe40000000000 */
[----:B------:R-:W-:Y:S01]  /*09b0*/  FSETP.GEU.AND P0, PT, R10, RZ, PT ;  /* 0x000000ff0a00720b */ /* 0x000fe20003f0e000 */
[----:B------:R-:W-:Y:S01]  /*09c0*/  FFMA R26, R26, R12, R16 ;  /* 0x0000000c1a1a7223 */ /* 0x000fe20000000010 */
[----:B------:R-:W-:Y:S01]  /*09d0*/  IADD3 R12, R3, UR5, RZ ;  /* 0x00000005030c7c10 */ /* 0x000fe2000fffe0ff */
[-CC-:B------:R-:W-:Y:S01]  /*09e0*/  FFMA R9, R9, R13.reuse, R17.reuse ;  /* 0x0000000d09097223 */ /* 0x180fe20000000011 */
[----:B------:R-:W-:Y:S01]  /*09f0*/  FSETP.GEU.AND P3, PT, R6, RZ, PT ;  /* 0x000000ff0600720b */ /* 0x000fe20003f6e000 */
[----:B------:R-:W-:Y:S01]  /*0a00*/  FFMA R25, R25, R13, R17 ;  /* 0x0000000d19197223 */ /* 0x000fe20000000011 */
[----:B------:R-:W-:Y:S01]  /*0a10*/  FSEL R10, R10, RZ, P0 ;  /* 0x000000ff0a0a7208 */ /* 0x000fe20000000000 */
[----:B------:R-:W-:Y:S01]  /*0a20*/  FFMA R20, R20, R15, R19 ;  /* 0x0000000f14147223 */ /* 0x000fe20000000013 */
[----:B------:R-:W-:-:S02]  /*0a30*/  FSETP.GEU.AND P2, PT, R8, RZ, PT ;  /* 0x000000ff0800720b */ /* 0x000fc40003f4e000 */
[----:B------:R-:W-:Y:S01]  /*0a40*/  FSETP.GEU.AND P0, PT, R28, RZ, PT ;  /* 0x000000ff1c00720b */ /* 0x000fe20003f0e000 */
[-CC-:B------:R-:W-:Y:S01]  /*0a50*/  FFMA R5, R5, R13.reuse, R17.reuse ;  /* 0x0000000d05057223 */ /* 0x180fe20000000011 */
[----:B------:R-:W-:Y:S02]  /*0a60*/  LEA R3, R3, R12, 0x2 ;  /* 0x0000000c03037211 */ /* 0x000fe400078e10ff */
[----:B------:R-:W-:Y:S01]  /*0a70*/  FSEL R6, R6, RZ, P3 ;  /* 0x000000ff06067208 */ /* 0x000fe20001800000 */
[----:B------:R-:W-:Y:S01]  /*0a80*/  FFMA R24, R24, R13, R17 ;  /* 0x0000000d18187223 */ /* 0x000fe20000000011 */
[----:B------:R-:W-:Y:S01]  /*0a90*/  FSEL R8, R8, RZ, P2 ;  /* 0x000000ff08087208 */ /* 0x000fe20001000000 */
[----:B------:R-:W-:Y:S01]  /*0aa0*/  FFMA R23, R23, R14, R18 ;  /* 0x0000000e17177223 */ /* 0x000fe20000000012 */
[----:B------:R-:W-:Y:S02]  /*0ab0*/  FSEL R28, R28, RZ, P0 ;  /* 0x000000ff1c1c7208 */ /* 0x000fe40000000000 */
[----:B------:R-:W-:-:S02]  /*0ac0*/  FSETP.GEU.AND P1, PT, R9, RZ, PT ;  /* 0x000000ff0900720b */ /* 0x000fc40003f2e000 */
[----:B------:R-:W-:Y:S02]  /*0ad0*/  FSETP.GEU.AND P2, PT, R25, RZ, PT ;  /* 0x000000ff1900720b */ /* 0x000fe40003f4e000 */
[----:B------:R-:W-:Y:S01]  /*0ae0*/  FSETP.GEU.AND P0, PT, R20, RZ, PT ;  /* 0x000000ff1400720b */ /* 0x000fe20003f0e000 */
[----:B------:R-:W-:Y:S01]  /*0af0*/  FFMA R22, R22, R14, R18 ;  /* 0x0000000e16167223 */ /* 0x000fe20000000012 */
[----:B------:R0:W-:Y:S01]  /*0b00*/  STS [R3+0x28], R6 ;  /* 0x0000280603007388 */ /* 0x0001e20000000800 */
[----:B------:R-:W-:Y:S01]  /*0b10*/  FSETP.GEU.AND P4, PT, R5, RZ, PT ;  /* 0x000000ff0500720b */ /* 0x000fe20003f8e000 */
[-CC-:B------:R-:W-:Y:S01]  /*0b20*/  FFMA R7, R7, R15.reuse, R19.reuse ;  /* 0x0000000f07077223 */ /* 0x180fe20000000013 */
[----:B------:R-:W-:Y:S01]  /*0b30*/  FSEL R14, R9, RZ, P1 ;  /* 0x000000ff090e7208 */ /* 0x000fe20000800000 */
[-CC-:B------:R-:W-:Y:S01]  /*0b40*/  FFMA R11, R11, R15.reuse, R19.reuse ;  /* 0x0000000f0b0b7223 */ /* 0x180fe20000000013 */
[----:B------:R-:W-:Y:S01]  /*0b50*/  FSEL R20, R20, RZ, P0 ;  /* 0x000000ff14147208 */ /* 0x000fe20000000000 */
[----:B------:R-:W-:Y:S01]  /*0b60*/  FFMA R21, R21, R15, R19 ;  /* 0x0000000f15157223 */ /* 0x000fe20000000013 */
[----:B------:R-:W-:-:S02]  /*0b70*/  FSETP.GEU.AND P1, PT, R23, RZ, PT ;  /* 0x000000ff1700720b */ /* 0x000fc40003f2e000 */
[----:B------:R-:W-:Y:S02]  /*0b80*/  FSETP.GEU.AND P0, PT, R24, RZ, PT ;  /* 0x000000ff1800720b */ /* 0x000fe40003f0e000 */
[----:B0-----:R-:W-:Y:S02]  /*0b90*/  FSEL R6, R25, RZ, P2 ;  /* 0x000000ff19067208 */ /* 0x001fe40001000000 */
[C---:B------:R-:W-:Y:S01]  /*0ba0*/  FSETP.GEU.AND P2, PT, R26.reuse, RZ, PT ;  /* 0x000000ff1a00720b */ /* 0x040fe20003f4e000 */
[----:B------:R0:W-:Y:S01]  /*0bb0*/  STS [R3+0x4], R8 ;  /* 0x0000040803007388 */ /* 0x0001e20000000800 */
[----:B------:R-:W-:Y:S02]  /*0bc0*/  FSEL R12, R5, RZ, P4 ;  /* 0x000000ff050c7208 */ /* 0x000fe40002000000 */
[----:B------:R-:W-:Y:S02]  /*0bd0*/  FSEL R26, R26, RZ, P2 ;  /* 0x000000ff1a1a7208 */ /* 0x000fe40001000000 */
[----:B------:R-:W-:-:S02]  /*0be0*/  FSEL R24, R24, RZ, P0 ;  /* 0x000000ff18187208 */ /* 0x000fc40000000000 */
[----:B------:R-:W-:Y:S02]  /*0bf0*/  FSETP.GEU.AND P3, PT, R11, RZ, PT ;  /* 0x000000ff0b00720b */ /* 0x000fe40003f6e000 */
[----:B------:R-:W-:Y:S02]  /*0c00*/  FSETP.GEU.AND P0, PT, R21, RZ, PT ;  /* 0x000000ff1500720b */ /* 0x000fe40003f0e000 */
[----:B0-----:R-:W-:Y:S02]  /*0c10*/  FSEL R8, R23, RZ, P1 ;  /* 0x000000ff17087208 */ /* 0x001fe40000800000 */
[C---:B------:R-:W-:Y:S02]  /*0c20*/  FSETP.GEU.AND P1, PT, R22.reuse, RZ, PT ;  /* 0x000000ff1600720b */ /* 0x040fe40003f2e000 */
[----:B------:R-:W-:Y:S01]  /*0c30*/  FSETP.GEU.AND P2, PT, R7, RZ, PT ;  /* 0x000000ff0700720b */ /* 0x000fe20003f4e000 */
[----:B------:R0:W-:Y:S01]  /*0c40*/  STS [R3], R4 ;  /* 0x0000000403007388 */ /* 0x0001e20000000800 */
[----:B------:R-:W-:-:S03]  /*0c50*/  FSEL R22, R22, RZ, P1 ;  /* 0x000000ff16167208 */ /* 0x000fc60000800000 */
[----:B------:R1:W-:Y:S04]  /*0c60*/  STS [R3+0x14], R12 ;  /* 0x0000140c03007388 */ /* 0x0003e80000000800 */
[----:B------:R2:W-:Y:S01]  /*0c70*/  STS [R3+0x2c], R10 ;  /* 0x00002c0a03007388 */ /* 0x0005e20000000800 */
[----:B0-----:R-:W-:Y:S02]  /*0c80*/  FSEL R4, R11, RZ, P3 ;  /* 0x000000ff0b047208 */ /* 0x001fe40001800000 */
[----:B-1----:R-:W-:Y:S02]  /*0c90*/  FSEL R12, R21, RZ, P0 ;  /* 0x000000ff150c7208 */ /* 0x002fe40000000000 */
[----:B--2---:R-:W-:Y:S01]  /*0ca0*/  FSEL R10, R7, RZ, P2 ;  /* 0x000000ff070a7208 */ /* 0x004fe20001000000 */
[----:B------:R-:W-:Y:S04]  /*0cb0*/  STS [R3+0x18], R14 ;  /* 0x0000180e03007388 */ /* 0x000fe80000000800 */
[----:B------:R-:W-:Y:S04]  /*0cc0*/  STS [R3+0x40], R4 ;  /* 0x0000400403007388 */ /* 0x000fe80000000800 */
[----:B------:R-:W-:Y:S04]  /*0cd0*/  STS [R3+0x8], R28 ;  /* 0x0000081c03007388 */ /* 0x000fe80000000800 */
[----:B------:R-:W-:Y:S04]  /*0ce0*/  STS [R3+0x1c], R6 ;  /* 0x00001c0603007388 */ /* 0x000fe80000000800 */
[----:B------:R-:W-:Y:S04]  /*0cf0*/  STS [R3+0x30], R8 ;  /* 0x0000300803007388 */ /* 0x000fe80000000800 */
[----:B------:R0:W-:Y:S04]  /*0d00*/  STS [R3+0x44], R20 ;  /* 0x0000441403007388 */ /* 0x0001e80000000800 */
[----:B------:R-:W-:Y:S04]  /*0d10*/  STS [R3+0xc], R26 ;  /* 0x00000c1a03007388 */ /* 0x000fe80000000800 */
[----:B------:R-:W-:Y:S04]  /*0d20*/  STS [R3+0x20], R24 ;  /* 0x0000201803007388 */ /* 0x000fe80000000800 */
[----:B------:R1:W-:Y:S04]  /*0d30*/  STS [R3+0x34], R22 ;  /* 0x0000341603007388 */ /* 0x0003e80000000800 */
[----:B------:R-:W-:Y:S04]  /*0d40*/  STS [R3+0x3c], R10 ;  /* 0x00003c0a03007388 */ /* 0x000fe80000000800 */
[----:B------:R2:W-:Y:S01]  /*0d50*/  STS [R3+0x48], R12 ;  /* 0x0000480c03007388 */ /* 0x0005e20000000800 */
[----:B------:R-:W-:-:S05]  /*0d60*/  IMAD.U32 R13, RZ, RZ, UR4 ;  /* 0x00000004ff0d7e24 */ /* 0x000fca000f8e00ff */
[----:B------:R-:W-:Y:S01]  /*0d70*/  LOP3.LUT R2, R13, 0xff, R2, 0xf8, !PT ;  /* 0x000000ff0d027812 */ /* 0x000fe200078ef802 */
[----:B------:R-:W-:-:S05]  /*0d80*/  VIADD R13, R0, UR5 ;  /* 0x00000005000d7c36 */ /* 0x000fca0008000000 */
[----:B------:R-:W-:Y:S01]  /*0d90*/  LEA R0, R0, R13, 0x2 ;  /* 0x0000000d00007211 */ /* 0x000fe200078e10ff */
[----:B------:R-:W-:Y:S01]  /*0da0*/  BAR.SYNC.DEFER_BLOCKING 0x0 ;  /* 0x0000000000007b1d */ /* 0x000fe20000010000 */
[C---:B------:R-:W-:Y:S01]  /*0db0*/  LOP3.LUT R18, R2.reuse, 0x100, RZ, 0xfc, !PT ;  /* 0x0000010002127812 */ /* 0x040fe200078efcff */
[C---:B------:R-:W-:Y:S01]  /*0dc0*/  IMAD.HI R16, R2.reuse, 0x2aaaaaab, RZ ;  /* 0x2aaaaaab02107827 */ /* 0x040fe200078e02ff */
[----:B------:R-:W-:-:S03]  /*0dd0*/  LOP3.LUT R19, R2, 0x200, RZ, 0xfc, !PT ;  /* 0x0000020002137812 */ /* 0x000fc600078efcff */
[----:B------:R-:W-:Y:S01]  /*0de0*/  IMAD.HI R21, R18, 0x2aaaaaab, RZ ;  /* 0x2aaaaaab12157827 */ /* 0x000fe200078e02ff */
[----:B------:R-:W-:-:S03]  /*0df0*/  SHF.R.U32.HI R17, RZ, 0x1f, R16 ;  /* 0x0000001fff117819 */ /* 0x000fc60000011610 */
[----:B0-----:R-:W-:Y:S01]  /*0e00*/  IMAD.HI R20, R19, 0x2aaaaaab, RZ ;  /* 0x2aaaaaab13147827 */ /* 0x001fe200078e02ff */
[----:B-1----:R-:W-:Y:S02]  /*0e10*/  SHF.R.U32.HI R22, RZ, 0x1f, R21 ;  /* 0x0000001fff167819 */ /* 0x002fe40000011615 */
[----:B--2---:R-:W-:Y:S01]  /*0e20*/  LEA.HI.SX32 R3, R16, R17, 0x1b ;  /* 0x0000001110037211 */ /* 0x004fe200078fdaff */
[----:B------:R-:W-:Y:S04]  /*0e30*/  LDS R4, [R0] ;  /* 0x0000000000047984 */ /* 0x000fe80000000800 */
[----:B------:R-:W-:Y:S04]  /*0e40*/  LDS R5, [R0+0x4] ;  /* 0x0000040000057984 */ /* 0x000fe80000000800 */
[----:B------:R-:W-:Y:S04]  /*0e50*/  LDS R6, [R0+0x8] ;  /* 0x0000080000067984 */ /* 0x000fe80000000800 */
[----:B------:R-:W0:Y:S04]  /*0e60*/  LDS R7, [R0+0xc] ;  /* 0x00000c0000077984 */ /* 0x000e280000000800 */
[----:B------:R-:W-:Y:S04]  /*0e70*/  LDS R8, [R0+0x1400] ;  /* 0x0014000000087984 */ /* 0x000fe80000000800 */
[----:B------:R-:W-:Y:S04]  /*0e80*/  LDS R9, [R0+0x1404] ;  /* 0x0014040000097984 */ /* 0x000fe80000000800 */
[----:B------:R-:W-:Y:S04]  /*0e90*/  LDS R10, [R0+0x1408] ;  /* 0x00140800000a7984 */ /* 0x000fe80000000800 */
[----:B------:R-:W1:Y:S04]  /*0ea0*/  LDS R11, [R0+0x140c] ;  /* 0x00140c00000b7984 */ /* 0x000e680000000800 */
[----:B------:R-:W-:Y:S04]  /*0eb0*/  LDS R12, [R0+0x2800] ;  /* 0x00280000000c7984 */ /* 0x000fe80000000800 */
[----:B------:R-:W-:Y:S04]  /*0ec0*/  LDS R13, [R0+0x2804] ;  /* 0x00280400000d7984 */ /* 0x000fe80000000800 */
[----:B------:R-:W-:Y:S04]  /*0ed0*/  LDS R14, [R0+0x2808] ;  /* 0x00280800000e7984 */ /* 0x000fe80000000800 */
[----:B------:R-:W2:Y:S01]  /*0ee0*/  LDS R15, [R0+0x280c] ;  /* 0x00280c00000f7984 */ /* 0x000ea20000000800 */
[----:B------:R-:W-:Y:S01]  /*0ef0*/  SHF.R.U32.HI R23, RZ, 0x1f, R20 ;  /* 0x0000001fff177819 */ /* 0x000fe20000011614 */
[----:B------:R-:W3:Y:S01]  /*0f00*/  LDC.64 R16, c[0x0][0x238] ;  /* 0x00008e00ff107b82 */ /* 0x000ee20000000a00 */
[----:B------:R-:W-:-:S02]  /*0f10*/  LEA.HI.SX32 R21, R21, R22, 0x1b ;  /* 0x0000001615157211 */ /* 0x000fc400078fdaff */
[----:B------:R-:W-:Y:S02]  /*0f20*/  PLOP3.LUT P0, PT, PT, PT, UP0, 0x80, 0x0 ;  /* 0x000000000000781c */ /* 0x000fe40003f0f008 */
[----:B------:R-:W-:Y:S01]  /*0f30*/  LEA.HI.SX32 R20, R20, R23, 0x1b ;  /* 0x0000001714147211 */ /* 0x000fe200078fdaff */
[----:B------:R-:W-:Y:S01]  /*0f40*/  IMAD R23, R3, -0xc0, R2 ;  /* 0xffffff4003177824 */ /* 0x000fe200078e0202 */
[----:B------:R-:W-:Y:S01]  /*0f50*/  ISETP.LT.AND P2, PT, R2, 0x300, !P0 ;  /* 0x000003000200780c */ /* 0x000fe20004741270 */
[----:B------:R-:W-:Y:S01]  /*0f60*/  IMAD R22, R21, -0xc0, R18 ;  /* 0xffffff4015167824 */ /* 0x000fe200078e0212 */
[----:B------:R-:W-:Y:S01]  /*0f70*/  ISETP.LT.AND P1, PT, R19, 0x300, !P0 ;  /* 0x000003001300780c */ /* 0x000fe20004721270 */
[----:B------:R-:W-:Y:S01]  /*0f80*/  IMAD R19, R20, -0xc0, R19 ;  /* 0xffffff4014137824 */ /* 0x000fe200078e0213 */
[----:B------:R-:W-:Y:S01]  /*0f90*/  LOP3.LUT R2, R2, 0x300, RZ, 0xfc, !PT ;  /* 0x0000030002027812 */ /* 0x000fe200078efcff */
[----:B------:R-:W-:Y:S01]  /*0fa0*/  VIADD R24, R23, UR10 ;  /* 0x0000000a17187c36 */ /* 0x000fe20008000000 */
[----:B------:R-:W-:Y:S01]  /*0fb0*/  ISETP.LT.AND P0, PT, R18, 0x300, !P0 ;  /* 0x000003001200780c */ /* 0x000fe20004701270 */
[----:B------:R-:W-:Y:S01]  /*0fc0*/  VIADD R19, R19, UR10 ;  /* 0x0000000a13137c36 */ /* 0x000fe20008000000 */
[----:B------:R-:W-:Y:S01]  /*0fd0*/  IADD3 R22, R22, UR10, RZ ;  /* 0x0000000a16167c10 */ /* 0x000fe2000fffe0ff */
[----:B------:R-:W-:Y:S01]  /*0fe0*/  IMAD.HI R18, R2, 0x2aaaaaab, RZ ;  /* 0x2aaaaaab02127827 */ /* 0x000fe200078e02ff */
[----:B------:R-:W-:Y:S01]  /*0ff0*/  UISETP.LT.AND UP0, UPT, UR4, URZ, !UP0 ;  /* 0x0000003f0400728c */ /* 0x000fe2000c701270 */
[----:B------:R-:W-:-:S02]  /*1000*/  LEA R24, R3, R24, 0xb ;  /* 0x0000001803187211 */ /* 0x000fc400078e58ff */
[----:B------:R-:W-:Y:S02]  /*1010*/  LEA R21, R21, R22, 0xb ;  /* 0x0000001615157211 */ /* 0x000fe400078e58ff */
[----:B------:R-:W-:Y:S02]  /*1020*/  LEA R23, R20, R19, 0xb ;  /* 0x0000001314177211 */ /* 0x000fe400078e58ff */
[----:B------:R-:W-:Y:S01]  /*1030*/  SHF.R.U32.HI R3, RZ, 0x1f, R18 ;  /* 0x0000001fff037819 */ /* 0x000fe20000011612 */
[----:B------:R-:W-:Y:S01]  /*1040*/  IMAD.SHL.U32 R19, R24, 0x4, RZ ;  /* 0x0000000418137824 */ /* 0x000fe200078e00ff */
[----:B------:R-:W-:Y:S02]  /*1050*/  PLOP3.LUT P3, PT, PT, PT, UP0, 0x80, 0x0 ;  /* 0x000000000000781c */ /* 0x000fe40003f6f008 */
[----:B------:R-:W-:Y:S02]  /*1060*/  SHF.L.U32 R21, R21, 0x2, RZ ;  /* 0x0000000215157819 */ /* 0x000fe400000006ff */
[----:B------:R-:W-:-:S02]  /*1070*/  SHF.L.U32 R23, R23, 0x2, RZ ;  /* 0x0000000217177819 */ /* 0x000fc400000006ff */
[----:B------:R-:W-:Y:S01]  /*1080*/  LEA.HI.SX32 R3, R18, R3, 0x1b ;  /* 0x0000000312037211 */ /* 0x000fe200078fdaff */
[----:B---3--:R-:W-:-:S04]  /*1090*/  IMAD.WIDE R18, R19, 0x4, R16 ;  /* 0x0000000413127825 */ /* 0x008fc800078e0210 */
[--C-:B------:R-:W-:Y:S01]  /*10a0*/  IMAD.WIDE R20, R21, 0x4, R16.reuse ;  /* 0x0000000415147825 */ /* 0x100fe200078e0210 */
[----:B0-----:R0:W-:Y:S03]  /*10b0*/  @P2 STG.E.128 desc[UR8][R18.64], R4 ;  /* 0x0000000412002986 */ /* 0x0011e6000c101d08 */
[----:B------:R-:W-:Y:S01]  /*10c0*/  IMAD.WIDE R22, R23, 0x4, R16 ;  /* 0x0000000417167825 */ /* 0x000fe200078e0210 */
[----:B-1----:R0:W-:Y:S03]  /*10d0*/  @P0 STG.E.128 desc[UR8][R20.64], R8 ;  /* 0x0000000814000986 */ /* 0x0021e6000c101d08 */
[----:B------:R-:W-:Y:S01]  /*10e0*/  IMAD R2, R3, -0xc0, R2 ;  /* 0xffffff4003027824 */ /* 0x000fe200078e0202 */
[----:B--2---:R0:W-:Y:S03]  /*10f0*/  @P1 STG.E.128 desc[UR8][R22.64], R12 ;  /* 0x0000000c16001986 */ /* 0x0041e6000c101d08 */
[----:B------:R-:W-:Y:S01]  /*1100*/  VIADD R2, R2, UR10 ;  /* 0x0000000a02027c36 */ /* 0x000fe20008000000 */
[----:B0-----:R-:W-:Y:S06]  /*1110*/  @!P3 EXIT ;  /* 0x000000000000b94d */ /* 0x001fec0003800000 */
[----:B0-----:R-:W-:Y:S01]  /*1120*/  LDS R4, [R0+0x3c00] ;  /* 0x003c000000047984 */ /* 0x001fe20000000800 */
[----:B------:R-:W-:-:S03]  /*1130*/  LEA R3, R3, R2, 0xb ;  /* 0x0000000203037211 */ /* 0x000fc600078e58ff */
[----:B------:R-:W-:Y:S01]  /*1140*/  LDS R5, [R0+0x3c04] ;  /* 0x003c040000057984 */ /* 0x000fe20000000800 */
[----:B------:R-:W-:-:S03]  /*1150*/  SHF.L.U32 R3, R3, 0x2, RZ ;  /* 0x0000000203037819 */ /* 0x000fc600000006ff */
[----:B------:R-:W-:Y:S02]  /*1160*/  LDS R6, [R0+0x3c08] ;  /* 0x003c080000067984 */ /* 0x000fe40000000800 */
[----:B------:R-:W-:Y:S02]  /*1170*/  IMAD.WIDE R16, R3, 0x4, R16 ;  /* 0x0000000403107825 */ /* 0x000fe400078e0210 */
[----:B------:R-:W0:Y:S04]  /*1180*/  LDS R7, [R0+0x3c0c] ;  /* 0x003c0c0000077984 */ /* 0x000e280000000800 */
[----:B0-----:R-:W-:Y:S01]  /*1190*/  STG.E.128 desc[UR8][R16.64], R4 ;  /* 0x0000000410007986 */ /* 0x001fe2000c101d08 */
[----:B------:R-:W-:Y:S05]  /*11a0*/  EXIT ;  /* 0x000000000000794d */ /* 0x000fea0003800000 */
.L_x_0:
[----:B------:R-:W-:-:S00]  /*11b0*/  BRA `(.L_x_0) ;  /* 0xfffffffc00fc7947 */ /* 0x000fc0000383ffff */
[----:B------:R-:W-:-:S00]  /*11c0*/  NOP ;  /* 0x0000000000007918 */ /* 0x000fc00000000000 */
        /* <DEDUP_REMOVED lines=11> */
.L_x_1:


//--------------------- .nv.global.init           --------------------------
	.section	.nv.global.init,"aw",@progbits
.nv.global.init:
	.type		_$_str,@object
	.size		_$_str,(_$_str_$_2 - _$_str)
_$_str:
        /*0000*/ 	.byte	0x5f, 0x5f, 0x43, 0x55, 0x44, 0x41, 0x5f, 0x46, 0x54, 0x5a, 0x00
	.type		_$_str_$_2,@object
	.size		_$_str_$_2,(.L_1 - _$_str_$_2)
_$_str_$_2:
        /*000b*/ 	.byte	0x5f, 0x5f, 0x43, 0x55, 0x44, 0x41, 0x5f, 0x50, 0x52, 0x45, 0x43, 0x5f, 0x53, 0x51, 0x52, 0x54
        /*001b*/ 	.byte	0x00
.L_1:


//--------------------- .nv.shared.triton_poi_fused__native_batch_norm_legit_no_training_relu_51 --------------------------
	.section	.nv.shared.triton_poi_fused__native_batch_norm_legit_no_training_relu_51,"aw",@nobits
	.sectionflags	@""
	.align	16
	.zero		1024


//--------------------- .nv.constant0.triton_poi_fused__native_batch_norm_legit_no_training_relu_51 --------------------------
	.section	.nv.constant0.triton_poi_fused__native_batch_norm_legit_no_training_relu_51,"a",@progbits
	.sectionflags	@""
	.align	4
.nv.constant0.triton_poi_fused__native_batch_norm_legit_no_training_relu_51:
	.zero		584
